//
// Generated by NVIDIA NVVM Compiler
//
// Compiler Build ID: CL-36424714
// Cuda compilation tools, release 13.0, V13.0.88
// Based on NVVM 20.0.0
//

.version 9.0
.target sm_100
.address_size 64

	// .globl	_Z6VecAddPfS_S_

.visible .entry _Z6VecAddPfS_S_(
	.param .u64 .ptr .align 1 _Z6VecAddPfS_S__param_0,
	.param .u64 .ptr .align 1 _Z6VecAddPfS_S__param_1,
	.param .u64 .ptr .align 1 _Z6VecAddPfS_S__param_2
)
{
	.reg .pred 	%p<2>;
	.reg .b32 	%r<5>;
	.reg .b32 	%f<4>;
	.reg .b64 	%rd<11>;

	ld.param.u64 	%rd1, [_Z6VecAddPfS_S__param_0];
	ld.param.u64 	%rd2, [_Z6VecAddPfS_S__param_1];
	ld.param.u64 	%rd3, [_Z6VecAddPfS_S__param_2];
	mov.u32 	%r2, %ctaid.x;
	mov.u32 	%r3, %ntid.x;
	mov.u32 	%r4, %tid.x;
	mad.lo.s32 	%r1, %r2, %r3, %r4;
	setp.gt.s32 	%p1, %r1, 999999;
	@%p1 bra 	$L__BB0_2;
	cvta.to.global.u64 	%rd4, %rd1;
	cvta.to.global.u64 	%rd5, %rd2;
	cvta.to.global.u64 	%rd6, %rd3;
	mul.wide.s32 	%rd7, %r1, 4;
	add.s64 	%rd8, %rd4, %rd7;
	ld.global.f32 	%f1, [%rd8];
	add.s64 	%rd9, %rd5, %rd7;
	ld.global.f32 	%f2, [%rd9];
	add.f32 	%f3, %f1, %f2;
	add.s64 	%rd10, %rd6, %rd7;
	st.global.f32 	[%rd10], %f3;
$L__BB0_2:
	ret;

}


// ===== COMPILED SASS (sm_100) =====

	.target	sm_100

	.elftype	@"ET_EXEC"


//--------------------- .note.nv.tkinfo           --------------------------
	.section	.note.nv.tkinfo,"",@"SHT_NOTE"
	.sectionflags	@"SHF_NOTE_NV_TKINFO"
	.tkinfo
        /*0018*/ 	.word	0x00000002
        /*0030*/ 	.string	""
        /*0030*/ 	.string	"ptxas"
        /*0030*/ 	.string	"Cuda compilation tools, release 13.0, V13.0.88"
        /*0030*/ 	.string	"Build cuda_13.0.r13.0/compiler.36424714_0"
        /*0030*/ 	.string	"-arch sm_100 -m 64 "



//--------------------- .note.nv.cuinfo           --------------------------
	.section	.note.nv.cuinfo,"",@"SHT_NOTE"
	.sectionflags	@"SHF_NOTE_NV_CUINFO"
        /*0018*/ 	.short	0x0002
        /*001a*/ 	.short	0x0064
        /*001c*/ 	.short	0x0082
	.zero		2


//--------------------- .nv.info                  --------------------------
	.section	.nv.info,"",@"SHT_CUDA_INFO"
	.align	4


	//----- nvinfo : EIATTR_REGCOUNT
	.align		4
        /*0000*/ 	.byte	0x04, 0x2f
        /*0002*/ 	.short	(.L_1 - .L_0)
	.align		4
.L_0:
        /*0004*/ 	.word	index@(_Z6VecAddPfS_S_)
        /*0008*/ 	.word	0x0000000c


	//----- nvinfo : EIATTR_FRAME_SIZE
	.align		4
.L_1:
        /*000c*/ 	.byte	0x04, 0x11
        /*000e*/ 	.short	(.L_3 - .L_2)
	.align		4
.L_2:
        /*0010*/ 	.word	index@(_Z6VecAddPfS_S_)
        /*0014*/ 	.word	0x00000000


	//----- nvinfo : EIATTR_MIN_STACK_SIZE
	.align		4
.L_3:
        /*0018*/ 	.byte	0x04, 0x12
        /*001a*/ 	.short	(.L_5 - .L_4)
	.align		4
.L_4:
        /*001c*/ 	.word	index@(_Z6VecAddPfS_S_)
        /*0020*/ 	.word	0x00000000
.L_5:


//--------------------- .nv.compat                --------------------------
	.section	.nv.compat,"",@"SHT_CUDA_COMPAT_INFO"
	.align	4
        /*0000*/ 	.byte	0x02, 0x09, 0x00, 0x00, 0x02, 0x02, 0x01, 0x00, 0x02, 0x05, 0x05, 0x00, 0x03, 0x07, 0x01, 0x01
        /*0010*/ 	.byte	0x02, 0x03, 0x00, 0x00, 0x02, 0x06, 0x01, 0x00, 0x04, 0x0b, 0x08, 0x00, 0x09, 0x00, 0x00, 0x00
        /*0020*/ 	.byte	0x00, 0x00, 0x00, 0x00


//--------------------- .nv.info._Z6VecAddPfS_S_  --------------------------
	.section	.nv.info._Z6VecAddPfS_S_,"",@"SHT_CUDA_INFO"
	.sectionflags	@""
	.align	4


	//----- nvinfo : EIATTR_CUDA_API_VERSION
	.align		4
        /*0000*/ 	.byte	0x04, 0x37
        /*0002*/ 	.short	(.L_7 - .L_6)
.L_6:
        /*0004*/ 	.word	0x00000082


	//----- nvinfo : EIATTR_KPARAM_INFO
	.align		4
.L_7:
        /*0008*/ 	.byte	0x04, 0x17
        /*000a*/ 	.short	(.L_9 - .L_8)
.L_8:
        /*000c*/ 	.word	0x00000000
        /*0010*/ 	.short	0x0002
        /*0012*/ 	.short	0x0010
        /*0014*/ 	.byte	0x00, 0xf5, 0x21, 0x00


	//----- nvinfo : EIATTR_KPARAM_INFO
	.align		4
.L_9:
        /*0018*/ 	.byte	0x04, 0x17
        /*001a*/ 	.short	(.L_11 - .L_10)
.L_10:
        /*001c*/ 	.word	0x00000000
        /*0020*/ 	.short	0x0001
        /*0022*/ 	.short	0x0008
        /*0024*/ 	.byte	0x00, 0xf5, 0x21, 0x00


	//----- nvinfo : EIATTR_KPARAM_INFO
	.align		4
.L_11:
        /*0028*/ 	.byte	0x04, 0x17
        /*002a*/ 	.short	(.L_13 - .L_12)
.L_12:
        /*002c*/ 	.word	0x00000000
        /*0030*/ 	.short	0x0000
        /*0032*/ 	.short	0x0000
        /*0034*/ 	.byte	0x00, 0xf5, 0x21, 0x00


	//----- nvinfo : EIATTR_SPARSE_MMA_MASK
	.align		4
.L_13:
        /*0038*/ 	.byte	0x03, 0x50
        /*003a*/ 	.short	0x0000


	//----- nvinfo : EIATTR_MAXREG_COUNT
	.align		4
        /*003c*/ 	.byte	0x03, 0x1b
        /*003e*/ 	.short	0x00ff


	//----- nvinfo : EIATTR_MERCURY_ISA_VERSION
	.align		4
        /*0040*/ 	.byte	0x03, 0x5f
        /*0042*/ 	.short	0x0101


	//----- nvinfo : EIATTR_VRC_CTA_INIT_COUNT
	.align		4
        /*0044*/ 	.byte	0x02, 0x4a
	.zero		1
	.zero		1


	//----- nvinfo : EIATTR_EXIT_INSTR_OFFSETS
	.align		4
        /*0048*/ 	.byte	0x04, 0x1c
        /*004a*/ 	.short	(.L_15 - .L_14)


	//   ....[0]....
.L_14:
        /*004c*/ 	.word	0x00000060


	//   ....[1]....
        /*0050*/ 	.word	0x00000120


	//----- nvinfo : EIATTR_CBANK_PARAM_SIZE
	.align		4
.L_15:
        /*0054*/ 	.byte	0x03, 0x19
        /*0056*/ 	.short	0x0018


	//----- nvinfo : EIATTR_PARAM_CBANK
	.align		4
        /*0058*/ 	.byte	0x04, 0x0a
        /*005a*/ 	.short	(.L_17 - .L_16)
	.align		4
.L_16:
        /*005c*/ 	.word	index@(.nv.constant0._Z6VecAddPfS_S_)
        /*0060*/ 	.short	0x0380
        /*0062*/ 	.short	0x0018


	//----- nvinfo : EIATTR_SW_WAR
	.align		4
.L_17:
        /*0064*/ 	.byte	0x04, 0x36
        /*0066*/ 	.short	(.L_19 - .L_18)
.L_18:
        /*0068*/ 	.word	0x00000008
.L_19:


//--------------------- .nv.callgraph             --------------------------
	.section	.nv.callgraph,"",@"SHT_CUDA_CALLGRAPH"
	.align	4
	.sectionentsize	8
	.align		4
        /*0000*/ 	.word	0x00000000
	.align		4
        /*0004*/ 	.word	0xffffffff
	.align		4
        /*0008*/ 	.word	0x00000000
	.align		4
        /*000c*/ 	.word	0xfffffffe
	.align		4
        /*0010*/ 	.word	0x00000000
	.align		4
        /*0014*/ 	.word	0xfffffffd
	.align		4
        /*0018*/ 	.word	0x00000000
	.align		4
        /*001c*/ 	.word	0xfffffffc


//--------------------- .text._Z6VecAddPfS_S_     --------------------------
	.section	.text._Z6VecAddPfS_S_,"ax",@progbits
	.align	128
        .global         _Z6VecAddPfS_S_
        .type           _Z6VecAddPfS_S_,@function
        .size           _Z6VecAddPfS_S_,(.L_x_1 - _Z6VecAddPfS_S_)
        .other          _Z6VecAddPfS_S_,@"STO_CUDA_ENTRY STV_DEFAULT"
_Z6VecAddPfS_S_:
.text._Z6VecAddPfS_S_:
[----:B------:R-:W-:Y:S01]  /*0000*/  LDC R1, c[0x0][0x37c] ;  /* 0x0000df00ff017b82 */ /* 0x000fe20000000800 */
[----:B------:R-:W0:Y:S07]  /*0010*/  S2R R0, SR_TID.X ;  /* 0x0000000000007919 */ /* 0x000e2e0000002100 */
[----:B------:R-:W0:Y:S08]  /*0020*/  S2UR UR4, SR_CTAID.X ;  /* 0x00000000000479c3 */ /* 0x000e300000002500 */
[----:B------:R-:W0:Y:S02]  /*0030*/  LDC R9, c[0x0][0x360] ;  /* 0x0000d800ff097b82 */ /* 0x000e240000000800 */
[----:B0-----:R-:W-:-:S05]  /*0040*/  IMAD R9, R9, UR4, R0 ;  /* 0x0000000409097c24 */ /* 0x001fca000f8e0200 */
[----:B------:R-:W-:-:S13]  /*0050*/  ISETP.GT.AND P0, PT, R9, 0xf423f, PT ;  /* 0x000f423f0900780c */ /* 0x000fda0003f04270 */
[----:B------:R-:W-:Y:S05]  /*0060*/  @P0 EXIT ;  /* 0x000000000000094d */ /* 0x000fea0003800000 */
[----:B------:R-:W0:Y:S01]  /*0070*/  LDC.64 R2, c[0x0][0x380] ;  /* 0x0000e000ff027b82 */ /* 0x000e220000000a00 */
[----:B------:R-:W1:Y:S07]  /*0080*/  LDCU.64 UR4, c[0x0][0x358] ;  /* 0x00006b00ff0477ac */ /* 0x000e6e0008000a00 */
[----:B------:R-:W2:Y:S08]  /*0090*/  LDC.64 R4, c[0x0][0x388] ;  /* 0x0000e200ff047b82 */ /* 0x000eb00000000a00 */
[----:B------:R-:W3:Y:S01]  /*00a0*/  LDC.64 R6, c[0x0][0x390] ;  /* 0x0000e400ff067b82 */ /* 0x000ee20000000a00 */
[----:B0-----:R-:W-:-:S06]  /*00b0*/  IMAD.WIDE R2, R9, 0x4, R2 ;  /* 0x0000000409027825 */ /* 0x001fcc00078e0202 */
[----:B-1----:R-:W4:Y:S01]  /*00c0*/  LDG.E R2, desc[UR4][R2.64] ;  /* 0x0000000402027981 */ /* 0x002f22000c1e1900 */
[----:B--2---:R-:W-:-:S06]  /*00d0*/  IMAD.WIDE R4, R9, 0x4, R4 ;  /* 0x0000000409047825 */ /* 0x004fcc00078e0204 */
[----:B------:R-:W4:Y:S01]  /*00e0*/  LDG.E R5, desc[UR4][R4.64] ;  /* 0x0000000404057981 */ /* 0x000f22000c1e1900 */
[----:B---3--:R-:W-:-:S04]  /*00f0*/  IMAD.WIDE R6, R9, 0x4, R6 ;  /* 0x0000000409067825 */ /* 0x008fc800078e0206 */
[----:B----4-:R-:W-:-:S05]  /*0100*/  FADD R9, R2, R5 ;  /* 0x0000000502097221 */ /* 0x010fca0000000000 */
[----:B------:R-:W-:Y:S01]  /*0110*/  STG.E desc[UR4][R6.64], R9 ;  /* 0x0000000906007986 */ /* 0x000fe2000c101904 */
[----:B------:R-:W-:Y:S05]  /*0120*/  EXIT ;  /* 0x000000000000794d */ /* 0x000fea0003800000 */
.L_x_0:
[----:B------:R-:W-:-:S00]  /*0130*/  BRA `(.L_x_0) ;  /* 0xfffffffc00fc7947 */ /* 0x000fc0000383ffff */
[----:B------:R-:W-:-:S00]  /*0140*/  NOP ;  /* 0x0000000000007918 */ /* 0x000fc00000000000 */
        /* <DEDUP_REMOVED lines=11> */
.L_x_1:


//--------------------- .nv.shared.reserved.0     --------------------------
	.section	.nv.shared.reserved.0,"aw",@nobits
	.weak		__nv_reservedSMEM_offset_0_alias
	.size		__nv_reservedSMEM_offset_0_alias, 0, 64
	.other		__nv_reservedSMEM_offset_0_alias,@"STO_CUDA_RESERVED_SHARED STV_DEFAULT"
__nv_reservedSMEM_offset_0_alias:
	.zero		0
	.zero		64


//--------------------- .nv.constant0._Z6VecAddPfS_S_ --------------------------
	.section	.nv.constant0._Z6VecAddPfS_S_,"a",@progbits
	.sectionflags	@""
	.align	4
.nv.constant0._Z6VecAddPfS_S_:
	.zero		920


//--------------------- SYMBOLS --------------------------

	.type		.nv.reservedSmem.offset0,@object
	.size		.nv.reservedSmem.offset0,0x4
